//
// Generated by NVIDIA NVVM Compiler
//
// Compiler Build ID: CL-36424714
// Cuda compilation tools, release 13.0, V13.0.88
// Based on NVVM 20.0.0
//

.version 9.0
.target sm_100
.address_size 64

	// .globl	_Z11cuda_kernelPfS_S_

.visible .entry _Z11cuda_kernelPfS_S_(
	.param .u64 .ptr .align 1 _Z11cuda_kernelPfS_S__param_0,
	.param .u64 .ptr .align 1 _Z11cuda_kernelPfS_S__param_1,
	.param .u64 .ptr .align 1 _Z11cuda_kernelPfS_S__param_2
)
{
	.reg .b32 	%r<2>;
	.reg .b32 	%f<4>;
	.reg .b64 	%rd<11>;

	ld.param.u64 	%rd1, [_Z11cuda_kernelPfS_S__param_0];
	ld.param.u64 	%rd2, [_Z11cuda_kernelPfS_S__param_1];
	ld.param.u64 	%rd3, [_Z11cuda_kernelPfS_S__param_2];
	cvta.to.global.u64 	%rd4, %rd3;
	cvta.to.global.u64 	%rd5, %rd2;
	cvta.to.global.u64 	%rd6, %rd1;
	mov.u32 	%r1, %tid.x;
	mul.wide.u32 	%rd7, %r1, 4;
	add.s64 	%rd8, %rd6, %rd7;
	ld.global.f32 	%f1, [%rd8];
	add.s64 	%rd9, %rd5, %rd7;
	ld.global.f32 	%f2, [%rd9];
	add.f32 	%f3, %f1, %f2;
	add.s64 	%rd10, %rd4, %rd7;
	st.global.f32 	[%rd10], %f3;
	ret;

}


// ===== COMPILED SASS (sm_100) =====

	.target	sm_100

	.elftype	@"ET_EXEC"


//--------------------- .note.nv.tkinfo           --------------------------
	.section	.note.nv.tkinfo,"",@"SHT_NOTE"
	.sectionflags	@"SHF_NOTE_NV_TKINFO"
	.tkinfo
        /*0018*/ 	.word	0x00000002
        /*0030*/ 	.string	""
        /*0030*/ 	.string	"ptxas"
        /*0030*/ 	.string	"Cuda compilation tools, release 13.0, V13.0.88"
        /*0030*/ 	.string	"Build cuda_13.0.r13.0/compiler.36424714_0"
        /*0030*/ 	.string	"-arch sm_100 -m 64 "



//--------------------- .note.nv.cuinfo           --------------------------
	.section	.note.nv.cuinfo,"",@"SHT_NOTE"
	.sectionflags	@"SHF_NOTE_NV_CUINFO"
        /*0018*/ 	.short	0x0002
        /*001a*/ 	.short	0x0064
        /*001c*/ 	.short	0x0082
	.zero		2


//--------------------- .nv.info                  --------------------------
	.section	.nv.info,"",@"SHT_CUDA_INFO"
	.align	4


	//----- nvinfo : EIATTR_REGCOUNT
	.align		4
        /*0000*/ 	.byte	0x04, 0x2f
        /*0002*/ 	.short	(.L_1 - .L_0)
	.align		4
.L_0:
        /*0004*/ 	.word	index@(_Z11cuda_kernelPfS_S_)
        /*0008*/ 	.word	0x0000000c


	//----- nvinfo : EIATTR_FRAME_SIZE
	.align		4
.L_1:
        /*000c*/ 	.byte	0x04, 0x11
        /*000e*/ 	.short	(.L_3 - .L_2)
	.align		4
.L_2:
        /*0010*/ 	.word	index@(_Z11cuda_kernelPfS_S_)
        /*0014*/ 	.word	0x00000000


	//----- nvinfo : EIATTR_MIN_STACK_SIZE
	.align		4
.L_3:
        /*0018*/ 	.byte	0x04, 0x12
        /*001a*/ 	.short	(.L_5 - .L_4)
	.align		4
.L_4:
        /*001c*/ 	.word	index@(_Z11cuda_kernelPfS_S_)
        /*0020*/ 	.word	0x00000000
.L_5:


//--------------------- .nv.compat                --------------------------
	.section	.nv.compat,"",@"SHT_CUDA_COMPAT_INFO"
	.align	4
        /*0000*/ 	.byte	0x02, 0x09, 0x00, 0x00, 0x02, 0x02, 0x01, 0x00, 0x02, 0x05, 0x05, 0x00, 0x03, 0x07, 0x01, 0x01
        /*0010*/ 	.byte	0x02, 0x03, 0x00, 0x00, 0x02, 0x06, 0x01, 0x00, 0x04, 0x0b, 0x08, 0x00, 0x09, 0x00, 0x00, 0x00
        /*0020*/ 	.byte	0x00, 0x00, 0x00, 0x00


//--------------------- .nv.info._Z11cuda_kernelPfS_S_ --------------------------
	.section	.nv.info._Z11cuda_kernelPfS_S_,"",@"SHT_CUDA_INFO"
	.sectionflags	@""
	.align	4


	//----- nvinfo : EIATTR_CUDA_API_VERSION
	.align		4
        /*0000*/ 	.byte	0x04, 0x37
        /*0002*/ 	.short	(.L_7 - .L_6)
.L_6:
        /*0004*/ 	.word	0x00000082


	//----- nvinfo : EIATTR_KPARAM_INFO
	.align		4
.L_7:
        /*0008*/ 	.byte	0x04, 0x17
        /*000a*/ 	.short	(.L_9 - .L_8)
.L_8:
        /*000c*/ 	.word	0x00000000
        /*0010*/ 	.short	0x0002
        /*0012*/ 	.short	0x0010
        /*0014*/ 	.byte	0x00, 0xf5, 0x21, 0x00


	//----- nvinfo : EIATTR_KPARAM_INFO
	.align		4
.L_9:
        /*0018*/ 	.byte	0x04, 0x17
        /*001a*/ 	.short	(.L_11 - .L_10)
.L_10:
        /*001c*/ 	.word	0x00000000
        /*0020*/ 	.short	0x0001
        /*0022*/ 	.short	0x0008
        /*0024*/ 	.byte	0x00, 0xf5, 0x21, 0x00


	//----- nvinfo : EIATTR_KPARAM_INFO
	.align		4
.L_11:
        /*0028*/ 	.byte	0x04, 0x17
        /*002a*/ 	.short	(.L_13 - .L_12)
.L_12:
        /*002c*/ 	.word	0x00000000
        /*0030*/ 	.short	0x0000
        /*0032*/ 	.short	0x0000
        /*0034*/ 	.byte	0x00, 0xf5, 0x21, 0x00


	//----- nvinfo : EIATTR_SPARSE_MMA_MASK
	.align		4
.L_13:
        /*0038*/ 	.byte	0x03, 0x50
        /*003a*/ 	.short	0x0000


	//----- nvinfo : EIATTR_MAXREG_COUNT
	.align		4
        /*003c*/ 	.byte	0x03, 0x1b
        /*003e*/ 	.short	0x00ff


	//----- nvinfo : EIATTR_MERCURY_ISA_VERSION
	.align		4
        /*0040*/ 	.byte	0x03, 0x5f
        /*0042*/ 	.short	0x0101


	//----- nvinfo : EIATTR_VRC_CTA_INIT_COUNT
	.align		4
        /*0044*/ 	.byte	0x02, 0x4a
	.zero		1
	.zero		1


	//----- nvinfo : EIATTR_EXIT_INSTR_OFFSETS
	.align		4
        /*0048*/ 	.byte	0x04, 0x1c
        /*004a*/ 	.short	(.L_15 - .L_14)


	//   ....[0]....
.L_14:
        /*004c*/ 	.word	0x000000d0


	//----- nvinfo : EIATTR_CBANK_PARAM_SIZE
	.align		4
.L_15:
        /*0050*/ 	.byte	0x03, 0x19
        /*0052*/ 	.short	0x0018


	//----- nvinfo : EIATTR_PARAM_CBANK
	.align		4
        /*0054*/ 	.byte	0x04, 0x0a
        /*0056*/ 	.short	(.L_17 - .L_16)
	.align		4
.L_16:
        /*0058*/ 	.word	index@(.nv.constant0._Z11cuda_kernelPfS_S_)
        /*005c*/ 	.short	0x0380
        /*005e*/ 	.short	0x0018


	//----- nvinfo : EIATTR_SW_WAR
	.align		4
.L_17:
        /*0060*/ 	.byte	0x04, 0x36
        /*0062*/ 	.short	(.L_19 - .L_18)
.L_18:
        /*0064*/ 	.word	0x00000008
.L_19:


//--------------------- .nv.callgraph             --------------------------
	.section	.nv.callgraph,"",@"SHT_CUDA_CALLGRAPH"
	.align	4
	.sectionentsize	8
	.align		4
        /*0000*/ 	.word	0x00000000
	.align		4
        /*0004*/ 	.word	0xffffffff
	.align		4
        /*0008*/ 	.word	0x00000000
	.align		4
        /*000c*/ 	.word	0xfffffffe
	.align		4
        /*0010*/ 	.word	0x00000000
	.align		4
        /*0014*/ 	.word	0xfffffffd
	.align		4
        /*0018*/ 	.word	0x00000000
	.align		4
        /*001c*/ 	.word	0xfffffffc


//--------------------- .text._Z11cuda_kernelPfS_S_ --------------------------
	.section	.text._Z11cuda_kernelPfS_S_,"ax",@progbits
	.align	128
        .global         _Z11cuda_kernelPfS_S_
        .type           _Z11cuda_kernelPfS_S_,@function
        .size           _Z11cuda_kernelPfS_S_,(.L_x_1 - _Z11cuda_kernelPfS_S_)
        .other          _Z11cuda_kernelPfS_S_,@"STO_CUDA_ENTRY STV_DEFAULT"
_Z11cuda_kernelPfS_S_:
.text._Z11cuda_kernelPfS_S_:
[----:B------:R-:W-:Y:S01]  /*0000*/  LDC R1, c[0x0][0x37c] ;  /* 0x0000df00ff017b82 */ /* 0x000fe20000000800 */
[----:B------:R-:W0:Y:S07]  /*0010*/  S2R R9, SR_TID.X ;  /* 0x0000000000097919 */ /* 0x000e2e0000002100 */
[----:B------:R-:W0:Y:S01]  /*0020*/  LDC.64 R2, c[0x0][0x380] ;  /* 0x0000e000ff027b82 */ /* 0x000e220000000a00 */
[----:B------:R-:W1:Y:S07]  /*0030*/  LDCU.64 UR4, c[0x0][0x358] ;  /* 0x00006b00ff0477ac */ /* 0x000e6e0008000a00 */
[----:B------:R-:W2:Y:S08]  /*0040*/  LDC.64 R4, c[0x0][0x388] ;  /* 0x0000e200ff047b82 */ /* 0x000eb00000000a00 */
[----:B------:R-:W3:Y:S01]  /*0050*/  LDC.64 R6, c[0x0][0x390] ;  /* 0x0000e400ff067b82 */ /* 0x000ee20000000a00 */
[----:B0-----:R-:W-:-:S04]  /*0060*/  IMAD.WIDE.U32 R2, R9, 0x4, R2 ;  /* 0x0000000409027825 */ /* 0x001fc800078e0002 */
[C---:B--2---:R-:W-:Y:S02]  /*0070*/  IMAD.WIDE.U32 R4, R9.reuse, 0x4, R4 ;  /* 0x0000000409047825 */ /* 0x044fe400078e0004 */
[----:B-1----:R-:W2:Y:S04]  /*0080*/  LDG.E R2, desc[UR4][R2.64] ;  /* 0x0000000402027981 */ /* 0x002ea8000c1e1900 */
[----:B------:R-:W2:Y:S01]  /*0090*/  LDG.E R5, desc[UR4][R4.64] ;  /* 0x0000000404057981 */ /* 0x000ea2000c1e1900 */
[----:B---3--:R-:W-:-:S04]  /*00a0*/  IMAD.WIDE.U32 R6, R9, 0x4, R6 ;  /* 0x0000000409067825 */ /* 0x008fc800078e0006 */
[----:B--2---:R-:W-:-:S05]  /*00b0*/  FADD R9, R2, R5 ;  /* 0x0000000502097221 */ /* 0x004fca0000000000 */
[----:B------:R-:W-:Y:S01]  /*00c0*/  STG.E desc[UR4][R6.64], R9 ;  /* 0x0000000906007986 */ /* 0x000fe2000c101904 */
[----:B------:R-:W-:Y:S05]  /*00d0*/  EXIT ;  /* 0x000000000000794d */ /* 0x000fea0003800000 */
.L_x_0:
[----:B------:R-:W-:-:S00]  /*00e0*/  BRA `(.L_x_0) ;  /* 0xfffffffc00fc7947 */ /* 0x000fc0000383ffff */
[----:B------:R-:W-:-:S00]  /*00f0*/  NOP ;  /* 0x0000000000007918 */ /* 0x000fc00000000000 */
        /* <DEDUP_REMOVED lines=8> */
.L_x_1:


//--------------------- .nv.shared.reserved.0     --------------------------
	.section	.nv.shared.reserved.0,"aw",@nobits
	.weak		__nv_reservedSMEM_offset_0_alias
	.size		__nv_reservedSMEM_offset_0_alias, 0, 64
	.other		__nv_reservedSMEM_offset_0_alias,@"STO_CUDA_RESERVED_SHARED STV_DEFAULT"
__nv_reservedSMEM_offset_0_alias:
	.zero		0
	.zero		64


//--------------------- .nv.constant0._Z11cuda_kernelPfS_S_ --------------------------
	.section	.nv.constant0._Z11cuda_kernelPfS_S_,"a",@progbits
	.sectionflags	@""
	.align	4
.nv.constant0._Z11cuda_kernelPfS_S_:
	.zero		920


//--------------------- SYMBOLS --------------------------

	.type		.nv.reservedSmem.offset0,@object
	.size		.nv.reservedSmem.offset0,0x4
